//
// Generated by NVIDIA NVVM Compiler
//
// Compiler Build ID: CL-36424714
// Cuda compilation tools, release 13.0, V13.0.88
// Based on NVVM 20.0.0
//

.version 9.0
.target sm_100
.address_size 64

	// .globl	_Z12kernelStridePiS_iiS_ii

.visible .entry _Z12kernelStridePiS_iiS_ii(
	.param .u64 .ptr .align 1 _Z12kernelStridePiS_iiS_ii_param_0,
	.param .u64 .ptr .align 1 _Z12kernelStridePiS_iiS_ii_param_1,
	.param .u32 _Z12kernelStridePiS_iiS_ii_param_2,
	.param .u32 _Z12kernelStridePiS_iiS_ii_param_3,
	.param .u64 .ptr .align 1 _Z12kernelStridePiS_iiS_ii_param_4,
	.param .u32 _Z12kernelStridePiS_iiS_ii_param_5,
	.param .u32 _Z12kernelStridePiS_iiS_ii_param_6
)
{
	.reg .pred 	%p<3>;
	.reg .b32 	%r<25>;
	.reg .b64 	%rd<20>;

	ld.param.u64 	%rd2, [_Z12kernelStridePiS_iiS_ii_param_0];
	ld.param.u64 	%rd3, [_Z12kernelStridePiS_iiS_ii_param_1];
	ld.param.u32 	%r4, [_Z12kernelStridePiS_iiS_ii_param_2];
	ld.param.u32 	%r5, [_Z12kernelStridePiS_iiS_ii_param_3];
	ld.param.u64 	%rd4, [_Z12kernelStridePiS_iiS_ii_param_4];
	ld.param.u32 	%r6, [_Z12kernelStridePiS_iiS_ii_param_5];
	mov.u32 	%r7, %ctaid.x;
	mov.u32 	%r8, %ntid.x;
	mov.u32 	%r9, %tid.x;
	mad.lo.s32 	%r10, %r7, %r8, %r9;
	mul.lo.s32 	%r11, %r10, %r6;
	shl.b32 	%r1, %r11, 1;
	add.s32 	%r2, %r1, %r6;
	setp.ge.s32 	%p1, %r2, %r5;
	@%p1 bra 	$L__BB0_3;
	cvta.to.global.u64 	%rd5, %rd4;
	cvta.to.global.u64 	%rd6, %rd2;
	cvta.to.global.u64 	%rd7, %rd3;
	mul.wide.s32 	%rd8, %r4, 4;
	add.s64 	%rd9, %rd6, %rd8;
	ld.global.u32 	%r12, [%rd9];
	add.s64 	%rd10, %rd7, %rd8;
	ld.global.u32 	%r13, [%rd10];
	mul.wide.s32 	%rd11, %r2, 4;
	add.s64 	%rd12, %rd5, %rd11;
	ld.global.u32 	%r3, [%rd12];
	mul.wide.s32 	%rd13, %r3, 4;
	add.s64 	%rd14, %rd6, %rd13;
	ld.global.u32 	%r14, [%rd14];
	add.s64 	%rd15, %rd7, %rd13;
	ld.global.u32 	%r15, [%rd15];
	mul.wide.s32 	%rd16, %r1, 4;
	add.s64 	%rd1, %rd5, %rd16;
	ld.global.u32 	%r16, [%rd1];
	mul.wide.s32 	%rd17, %r16, 4;
	add.s64 	%rd18, %rd6, %rd17;
	ld.global.u32 	%r17, [%rd18];
	add.s64 	%rd19, %rd7, %rd17;
	ld.global.u32 	%r18, [%rd19];
	sub.s32 	%r19, %r15, %r13;
	sub.s32 	%r20, %r17, %r14;
	mul.lo.s32 	%r21, %r20, %r19;
	sub.s32 	%r22, %r14, %r12;
	sub.s32 	%r23, %r15, %r18;
	mad.lo.s32 	%r24, %r23, %r22, %r21;
	setp.gt.s32 	%p2, %r24, -1;
	@%p2 bra 	$L__BB0_3;
	st.global.u32 	[%rd1], %r3;
$L__BB0_3:
	ret;

}
	// .globl	_Z10kernelInitPiii
.visible .entry _Z10kernelInitPiii(
	.param .u64 .ptr .align 1 _Z10kernelInitPiii_param_0,
	.param .u32 _Z10kernelInitPiii_param_1,
	.param .u32 _Z10kernelInitPiii_param_2
)
{
	.reg .pred 	%p<2>;
	.reg .b32 	%r<6>;
	.reg .b64 	%rd<5>;

	ld.param.u64 	%rd1, [_Z10kernelInitPiii_param_0];
	ld.param.u32 	%r2, [_Z10kernelInitPiii_param_1];
	mov.u32 	%r3, %ctaid.x;
	mov.u32 	%r4, %ntid.x;
	mov.u32 	%r5, %tid.x;
	mad.lo.s32 	%r1, %r3, %r4, %r5;
	setp.ge.s32 	%p1, %r1, %r2;
	@%p1 bra 	$L__BB1_2;
	cvta.to.global.u64 	%rd2, %rd1;
	mul.wide.s32 	%rd3, %r1, 4;
	add.s64 	%rd4, %rd2, %rd3;
	st.global.u32 	[%rd4], %r1;
$L__BB1_2:
	ret;

}


// ===== COMPILED SASS (sm_100) =====

	.target	sm_100

	.elftype	@"ET_EXEC"


//--------------------- .note.nv.tkinfo           --------------------------
	.section	.note.nv.tkinfo,"",@"SHT_NOTE"
	.sectionflags	@"SHF_NOTE_NV_TKINFO"
	.tkinfo
        /*0018*/ 	.word	0x00000002
        /*0030*/ 	.string	""
        /*0030*/ 	.string	"ptxas"
        /*0030*/ 	.string	"Cuda compilation tools, release 13.0, V13.0.88"
        /*0030*/ 	.string	"Build cuda_13.0.r13.0/compiler.36424714_0"
        /*0030*/ 	.string	"-arch sm_100 -m 64 "



//--------------------- .note.nv.cuinfo           --------------------------
	.section	.note.nv.cuinfo,"",@"SHT_NOTE"
	.sectionflags	@"SHF_NOTE_NV_CUINFO"
        /*0018*/ 	.short	0x0002
        /*001a*/ 	.short	0x0064
        /*001c*/ 	.short	0x0082
	.zero		2


//--------------------- .nv.info                  --------------------------
	.section	.nv.info,"",@"SHT_CUDA_INFO"
	.align	4


	//----- nvinfo : EIATTR_REGCOUNT
	.align		4
        /*0000*/ 	.byte	0x04, 0x2f
        /*0002*/ 	.short	(.L_1 - .L_0)
	.align		4
.L_0:
        /*0004*/ 	.word	index@(_Z12kernelStridePiS_iiS_ii)
        /*0008*/ 	.word	0x00000018


	//----- nvinfo : EIATTR_FRAME_SIZE
	.align		4
.L_1:
        /*000c*/ 	.byte	0x04, 0x11
        /*000e*/ 	.short	(.L_3 - .L_2)
	.align		4
.L_2:
        /*0010*/ 	.word	index@(_Z12kernelStridePiS_iiS_ii)
        /*0014*/ 	.word	0x00000000


	//----- nvinfo : EIATTR_REGCOUNT
	.align		4
.L_3:
        /*0018*/ 	.byte	0x04, 0x2f
        /*001a*/ 	.short	(.L_5 - .L_4)
	.align		4
.L_4:
        /*001c*/ 	.word	index@(_Z10kernelInitPiii)
        /*0020*/ 	.word	0x00000008


	//----- nvinfo : EIATTR_FRAME_SIZE
	.align		4
.L_5:
        /*0024*/ 	.byte	0x04, 0x11
        /*0026*/ 	.short	(.L_7 - .L_6)
	.align		4
.L_6:
        /*0028*/ 	.word	index@(_Z10kernelInitPiii)
        /*002c*/ 	.word	0x00000000


	//----- nvinfo : EIATTR_MIN_STACK_SIZE
	.align		4
.L_7:
        /*0030*/ 	.byte	0x04, 0x12
        /*0032*/ 	.short	(.L_9 - .L_8)
	.align		4
.L_8:
        /*0034*/ 	.word	index@(_Z10kernelInitPiii)
        /*0038*/ 	.word	0x00000000


	//----- nvinfo : EIATTR_MIN_STACK_SIZE
	.align		4
.L_9:
        /*003c*/ 	.byte	0x04, 0x12
        /*003e*/ 	.short	(.L_11 - .L_10)
	.align		4
.L_10:
        /*0040*/ 	.word	index@(_Z12kernelStridePiS_iiS_ii)
        /*0044*/ 	.word	0x00000000
.L_11:


//--------------------- .nv.compat                --------------------------
	.section	.nv.compat,"",@"SHT_CUDA_COMPAT_INFO"
	.align	4
        /*0000*/ 	.byte	0x02, 0x09, 0x00, 0x00, 0x02, 0x02, 0x01, 0x00, 0x02, 0x05, 0x05, 0x00, 0x03, 0x07, 0x01, 0x01
        /*0010*/ 	.byte	0x02, 0x03, 0x00, 0x00, 0x02, 0x06, 0x01, 0x00, 0x04, 0x0b, 0x08, 0x00, 0x09, 0x00, 0x00, 0x00
        /*0020*/ 	.byte	0x00, 0x00, 0x00, 0x00


//--------------------- .nv.info._Z10kernelInitPiii --------------------------
	.section	.nv.info._Z10kernelInitPiii,"",@"SHT_CUDA_INFO"
	.sectionflags	@""
	.align	4


	//----- nvinfo : EIATTR_CUDA_API_VERSION
	.align		4
        /*0000*/ 	.byte	0x04, 0x37
        /*0002*/ 	.short	(.L_13 - .L_12)
.L_12:
        /*0004*/ 	.word	0x00000082


	//----- nvinfo : EIATTR_KPARAM_INFO
	.align		4
.L_13:
        /*0008*/ 	.byte	0x04, 0x17
        /*000a*/ 	.short	(.L_15 - .L_14)
.L_14:
        /*000c*/ 	.word	0x00000000
        /*0010*/ 	.short	0x0002
        /*0012*/ 	.short	0x000c
        /*0014*/ 	.byte	0x00, 0xf0, 0x11, 0x00


	//----- nvinfo : EIATTR_KPARAM_INFO
	.align		4
.L_15:
        /*0018*/ 	.byte	0x04, 0x17
        /*001a*/ 	.short	(.L_17 - .L_16)
.L_16:
        /*001c*/ 	.word	0x00000000
        /*0020*/ 	.short	0x0001
        /*0022*/ 	.short	0x0008
        /*0024*/ 	.byte	0x00, 0xf0, 0x11, 0x00


	//----- nvinfo : EIATTR_KPARAM_INFO
	.align		4
.L_17:
        /*0028*/ 	.byte	0x04, 0x17
        /*002a*/ 	.short	(.L_19 - .L_18)
.L_18:
        /*002c*/ 	.word	0x00000000
        /*0030*/ 	.short	0x0000
        /*0032*/ 	.short	0x0000
        /*0034*/ 	.byte	0x00, 0xf5, 0x21, 0x00


	//----- nvinfo : EIATTR_SPARSE_MMA_MASK
	.align		4
.L_19:
        /*0038*/ 	.byte	0x03, 0x50
        /*003a*/ 	.short	0x0000


	//----- nvinfo : EIATTR_MAXREG_COUNT
	.align		4
        /*003c*/ 	.byte	0x03, 0x1b
        /*003e*/ 	.short	0x00ff


	//----- nvinfo : EIATTR_MERCURY_ISA_VERSION
	.align		4
        /*0040*/ 	.byte	0x03, 0x5f
        /*0042*/ 	.short	0x0101


	//----- nvinfo : EIATTR_VRC_CTA_INIT_COUNT
	.align		4
        /*0044*/ 	.byte	0x02, 0x4a
	.zero		1
	.zero		1


	//----- nvinfo : EIATTR_EXIT_INSTR_OFFSETS
	.align		4
        /*0048*/ 	.byte	0x04, 0x1c
        /*004a*/ 	.short	(.L_21 - .L_20)


	//   ....[0]....
.L_20:
        /*004c*/ 	.word	0x00000070


	//   ....[1]....
        /*0050*/ 	.word	0x000000c0


	//----- nvinfo : EIATTR_CBANK_PARAM_SIZE
	.align		4
.L_21:
        /*0054*/ 	.byte	0x03, 0x19
        /*0056*/ 	.short	0x0010


	//----- nvinfo : EIATTR_PARAM_CBANK
	.align		4
        /*0058*/ 	.byte	0x04, 0x0a
        /*005a*/ 	.short	(.L_23 - .L_22)
	.align		4
.L_22:
        /*005c*/ 	.word	index@(.nv.constant0._Z10kernelInitPiii)
        /*0060*/ 	.short	0x0380
        /*0062*/ 	.short	0x0010


	//----- nvinfo : EIATTR_SW_WAR
	.align		4
.L_23:
        /*0064*/ 	.byte	0x04, 0x36
        /*0066*/ 	.short	(.L_25 - .L_24)
.L_24:
        /*0068*/ 	.word	0x00000008
.L_25:


//--------------------- .nv.info._Z12kernelStridePiS_iiS_ii --------------------------
	.section	.nv.info._Z12kernelStridePiS_iiS_ii,"",@"SHT_CUDA_INFO"
	.sectionflags	@""
	.align	4


	//----- nvinfo : EIATTR_CUDA_API_VERSION
	.align		4
        /*0000*/ 	.byte	0x04, 0x37
        /*0002*/ 	.short	(.L_27 - .L_26)
.L_26:
        /*0004*/ 	.word	0x00000082


	//----- nvinfo : EIATTR_KPARAM_INFO
	.align		4
.L_27:
        /*0008*/ 	.byte	0x04, 0x17
        /*000a*/ 	.short	(.L_29 - .L_28)
.L_28:
        /*000c*/ 	.word	0x00000000
        /*0010*/ 	.short	0x0006
        /*0012*/ 	.short	0x0024
        /*0014*/ 	.byte	0x00, 0xf0, 0x11, 0x00


	//----- nvinfo : EIATTR_KPARAM_INFO
	.align		4
.L_29:
        /*0018*/ 	.byte	0x04, 0x17
        /*001a*/ 	.short	(.L_31 - .L_30)
.L_30:
        /*001c*/ 	.word	0x00000000
        /*0020*/ 	.short	0x0005
        /*0022*/ 	.short	0x0020
        /*0024*/ 	.byte	0x00, 0xf0, 0x11, 0x00


	//----- nvinfo : EIATTR_KPARAM_INFO
	.align		4
.L_31:
        /*0028*/ 	.byte	0x04, 0x17
        /*002a*/ 	.short	(.L_33 - .L_32)
.L_32:
        /*002c*/ 	.word	0x00000000
        /*0030*/ 	.short	0x0004
        /*0032*/ 	.short	0x0018
        /*0034*/ 	.byte	0x00, 0xf5, 0x21, 0x00


	//----- nvinfo : EIATTR_KPARAM_INFO
	.align		4
.L_33:
        /*0038*/ 	.byte	0x04, 0x17
        /*003a*/ 	.short	(.L_35 - .L_34)
.L_34:
        /*003c*/ 	.word	0x00000000
        /*0040*/ 	.short	0x0003
        /*0042*/ 	.short	0x0014
        /*0044*/ 	.byte	0x00, 0xf0, 0x11, 0x00


	//----- nvinfo : EIATTR_KPARAM_INFO
	.align		4
.L_35:
        /*0048*/ 	.byte	0x04, 0x17
        /*004a*/ 	.short	(.L_37 - .L_36)
.L_36:
        /*004c*/ 	.word	0x00000000
        /*0050*/ 	.short	0x0002
        /*0052*/ 	.short	0x0010
        /*0054*/ 	.byte	0x00, 0xf0, 0x11, 0x00


	//----- nvinfo : EIATTR_KPARAM_INFO
	.align		4
.L_37:
        /*0058*/ 	.byte	0x04, 0x17
        /*005a*/ 	.short	(.L_39 - .L_38)
.L_38:
        /*005c*/ 	.word	0x00000000
        /*0060*/ 	.short	0x0001
        /*0062*/ 	.short	0x0008
        /*0064*/ 	.byte	0x00, 0xf5, 0x21, 0x00


	//----- nvinfo : EIATTR_KPARAM_INFO
	.align		4
.L_39:
        /*0068*/ 	.byte	0x04, 0x17
        /*006a*/ 	.short	(.L_41 - .L_40)
.L_40:
        /*006c*/ 	.word	0x00000000
        /*0070*/ 	.short	0x0000
        /*0072*/ 	.short	0x0000
        /*0074*/ 	.byte	0x00, 0xf5, 0x21, 0x00


	//----- nvinfo : EIATTR_SPARSE_MMA_MASK
	.align		4
.L_41:
        /*0078*/ 	.byte	0x03, 0x50
        /*007a*/ 	.short	0x0000


	//----- nvinfo : EIATTR_MAXREG_COUNT
	.align		4
        /*007c*/ 	.byte	0x03, 0x1b
        /*007e*/ 	.short	0x00ff


	//----- nvinfo : EIATTR_MERCURY_ISA_VERSION
	.align		4
        /*0080*/ 	.byte	0x03, 0x5f
        /*0082*/ 	.short	0x0101


	//----- nvinfo : EIATTR_VRC_CTA_INIT_COUNT
	.align		4
        /*0084*/ 	.byte	0x02, 0x4a
	.zero		1
	.zero		1


	//----- nvinfo : EIATTR_EXIT_INSTR_OFFSETS
	.align		4
        /*0088*/ 	.byte	0x04, 0x1c
        /*008a*/ 	.short	(.L_43 - .L_42)


	//   ....[0]....
.L_42:
        /*008c*/ 	.word	0x000000b0


	//   ....[1]....
        /*0090*/ 	.word	0x00000280


	//   ....[2]....
        /*0094*/ 	.word	0x000002a0


	//----- nvinfo : EIATTR_CBANK_PARAM_SIZE
	.align		4
.L_43:
        /*0098*/ 	.byte	0x03, 0x19
        /*009a*/ 	.short	0x0028


	//----- nvinfo : EIATTR_PARAM_CBANK
	.align		4
        /*009c*/ 	.byte	0x04, 0x0a
        /*009e*/ 	.short	(.L_45 - .L_44)
	.align		4
.L_44:
        /*00a0*/ 	.word	index@(.nv.constant0._Z12kernelStridePiS_iiS_ii)
        /*00a4*/ 	.short	0x0380
        /*00a6*/ 	.short	0x0028


	//----- nvinfo : EIATTR_SW_WAR
	.align		4
.L_45:
        /*00a8*/ 	.byte	0x04, 0x36
        /*00aa*/ 	.short	(.L_47 - .L_46)
.L_46:
        /*00ac*/ 	.word	0x00000008
.L_47:


//--------------------- .nv.callgraph             --------------------------
	.section	.nv.callgraph,"",@"SHT_CUDA_CALLGRAPH"
	.align	4
	.sectionentsize	8
	.align		4
        /*0000*/ 	.word	0x00000000
	.align		4
        /*0004*/ 	.word	0xffffffff
	.align		4
        /*0008*/ 	.word	0x00000000
	.align		4
        /*000c*/ 	.word	0xfffffffe
	.align		4
        /*0010*/ 	.word	0x00000000
	.align		4
        /*0014*/ 	.word	0xfffffffd
	.align		4
        /*0018*/ 	.word	0x00000000
	.align		4
        /*001c*/ 	.word	0xfffffffc


//--------------------- .text._Z10kernelInitPiii  --------------------------
	.section	.text._Z10kernelInitPiii,"ax",@progbits
	.align	128
        .global         _Z10kernelInitPiii
        .type           _Z10kernelInitPiii,@function
        .size           _Z10kernelInitPiii,(.L_x_2 - _Z10kernelInitPiii)
        .other          _Z10kernelInitPiii,@"STO_CUDA_ENTRY STV_DEFAULT"
_Z10kernelInitPiii:
.text._Z10kernelInitPiii:
[----:B------:R-:W-:Y:S01]  /*0000*/  LDC R1, c[0x0][0x37c] ;  /* 0x0000df00ff017b82 */ /* 0x000fe20000000800 */
[----:B------:R-:W0:Y:S07]  /*0010*/  S2R R0, SR_TID.X ;  /* 0x0000000000007919 */ /* 0x000e2e0000002100 */
[----:B------:R-:W0:Y:S01]  /*0020*/  S2UR UR4, SR_CTAID.X ;  /* 0x00000000000479c3 */ /* 0x000e220000002500 */
[----:B------:R-:W1:Y:S07]  /*0030*/  LDCU UR5, c[0x0][0x388] ;  /* 0x00007100ff0577ac */ /* 0x000e6e0008000800 */
[----:B------:R-:W0:Y:S02]  /*0040*/  LDC R5, c[0x0][0x360] ;  /* 0x0000d800ff057b82 */ /* 0x000e240000000800 */
[----:B0-----:R-:W-:-:S05]  /*0050*/  IMAD R5, R5, UR4, R0 ;  /* 0x0000000405057c24 */ /* 0x001fca000f8e0200 */
[----:B-1----:R-:W-:-:S13]  /*0060*/  ISETP.GE.AND P0, PT, R5, UR5, PT ;  /* 0x0000000505007c0c */ /* 0x002fda000bf06270 */
[----:B------:R-:W-:Y:S05]  /*0070*/  @P0 EXIT ;  /* 0x000000000000094d */ /* 0x000fea0003800000 */
[----:B------:R-:W0:Y:S01]  /*0080*/  LDC.64 R2, c[0x0][0x380] ;  /* 0x0000e000ff027b82 */ /* 0x000e220000000a00 */
[----:B------:R-:W1:Y:S01]  /*0090*/  LDCU.64 UR4, c[0x0][0x358] ;  /* 0x00006b00ff0477ac */ /* 0x000e620008000a00 */
[----:B0-----:R-:W-:-:S05]  /*00a0*/  IMAD.WIDE R2, R5, 0x4, R2 ;  /* 0x0000000405027825 */ /* 0x001fca00078e0202 */
[----:B-1----:R-:W-:Y:S01]  /*00b0*/  STG.E desc[UR4][R2.64], R5 ;  /* 0x0000000502007986 */ /* 0x002fe2000c101904 */
[----:B------:R-:W-:Y:S05]  /*00c0*/  EXIT ;  /* 0x000000000000794d */ /* 0x000fea0003800000 */
.L_x_0:
[----:B------:R-:W-:-:S00]  /*00d0*/  BRA `(.L_x_0) ;  /* 0xfffffffc00fc7947 */ /* 0x000fc0000383ffff */
[----:B------:R-:W-:-:S00]  /*00e0*/  NOP ;  /* 0x0000000000007918 */ /* 0x000fc00000000000 */
        /* <DEDUP_REMOVED lines=9> */
.L_x_2:


//--------------------- .text._Z12kernelStridePiS_iiS_ii --------------------------
	.section	.text._Z12kernelStridePiS_iiS_ii,"ax",@progbits
	.align	128
        .global         _Z12kernelStridePiS_iiS_ii
        .type           _Z12kernelStridePiS_iiS_ii,@function
        .size           _Z12kernelStridePiS_iiS_ii,(.L_x_3 - _Z12kernelStridePiS_iiS_ii)
        .other          _Z12kernelStridePiS_iiS_ii,@"STO_CUDA_ENTRY STV_DEFAULT"
_Z12kernelStridePiS_iiS_ii:
.text._Z12kernelStridePiS_iiS_ii:
[----:B------:R-:W-:Y:S01]  /*0000*/  LDC R1, c[0x0][0x37c] ;  /* 0x0000df00ff017b82 */ /* 0x000fe20000000800 */
[----:B------:R-:W0:Y:S07]  /*0010*/  S2R R3, SR_TID.X ;  /* 0x0000000000037919 */ /* 0x000e2e0000002100 */
[----:B------:R-:W0:Y:S01]  /*0020*/  S2UR UR4, SR_CTAID.X ;  /* 0x00000000000479c3 */ /* 0x000e220000002500 */
[----:B------:R-:W1:Y:S01]  /*0030*/  LDCU UR5, c[0x0][0x3a0] ;  /* 0x00007400ff0577ac */ /* 0x000e620008000800 */
[----:B------:R-:W2:Y:S06]  /*0040*/  LDCU UR6, c[0x0][0x394] ;  /* 0x00007280ff0677ac */ /* 0x000eac0008000800 */
[----:B------:R-:W0:Y:S02]  /*0050*/  LDC R0, c[0x0][0x360] ;  /* 0x0000d800ff007b82 */ /* 0x000e240000000800 */
[----:B0-----:R-:W-:-:S04]  /*0060*/  IMAD R0, R0, UR4, R3 ;  /* 0x0000000400007c24 */ /* 0x001fc8000f8e0203 */
[----:B-1----:R-:W-:-:S05]  /*0070*/  IMAD R0, R0, UR5, RZ ;  /* 0x0000000500007c24 */ /* 0x002fca000f8e02ff */
[----:B------:R-:W-:-:S04]  /*0080*/  SHF.L.U32 R7, R0, 0x1, RZ ;  /* 0x0000000100077819 */ /* 0x000fc800000006ff */
[----:B------:R-:W-:-:S04]  /*0090*/  IADD3 R5, PT, PT, R7, UR5, RZ ;  /* 0x0000000507057c10 */ /* 0x000fc8000fffe0ff */
[----:B--2---:R-:W-:-:S13]  /*00a0*/  ISETP.GE.AND P0, PT, R5, UR6, PT ;  /* 0x0000000605007c0c */ /* 0x004fda000bf06270 */
[----:B------:R-:W-:Y:S05]  /*00b0*/  @P0 EXIT ;  /* 0x000000000000094d */ /* 0x000fea0003800000 */
[----:B------:R-:W0:Y:S01]  /*00c0*/  LDC.64 R2, c[0x0][0x398] ;  /* 0x0000e600ff027b82 */ /* 0x000e220000000a00 */
[----:B------:R-:W1:Y:S07]  /*00d0*/  LDCU.64 UR4, c[0x0][0x358] ;  /* 0x00006b00ff0477ac */ /* 0x000e6e0008000a00 */
[----:B------:R-:W2:Y:S08]  /*00e0*/  LDC R13, c[0x0][0x390] ;  /* 0x0000e400ff0d7b82 */ /* 0x000eb00000000800 */
[----:B------:R-:W2:Y:S01]  /*00f0*/  LDC.64 R16, c[0x0][0x388] ;  /* 0x0000e200ff107b82 */ /* 0x000ea20000000a00 */
[----:B0-----:R-:W-:-:S04]  /*0100*/  IMAD.WIDE R4, R5, 0x4, R2 ;  /* 0x0000000405047825 */ /* 0x001fc800078e0202 */
[----:B------:R-:W-:Y:S02]  /*0110*/  IMAD.WIDE R2, R7, 0x4, R2 ;  /* 0x0000000407027825 */ /* 0x000fe400078e0202 */
[----:B-1----:R-:W3:Y:S01]  /*0120*/  LDG.E R5, desc[UR4][R4.64] ;  /* 0x0000000404057981 */ /* 0x002ee2000c1e1900 */
[----:B------:R-:W3:Y:S03]  /*0130*/  LDC.64 R6, c[0x0][0x380] ;  /* 0x0000e000ff067b82 */ /* 0x000ee60000000a00 */
[----:B------:R-:W4:Y:S01]  /*0140*/  LDG.E R19, desc[UR4][R2.64] ;  /* 0x0000000402137981 */ /* 0x000f22000c1e1900 */
[----:B--2---:R-:W-:-:S06]  /*0150*/  IMAD.WIDE R8, R13, 0x4, R16 ;  /* 0x000000040d087825 */ /* 0x004fcc00078e0210 */
[----:B------:R-:W2:Y:S01]  /*0160*/  LDG.E R8, desc[UR4][R8.64] ;  /* 0x0000000408087981 */ /* 0x000ea2000c1e1900 */
[----:B---3--:R-:W-:-:S04]  /*0170*/  IMAD.WIDE R10, R5, 0x4, R6 ;  /* 0x00000004050a7825 */ /* 0x008fc800078e0206 */
[--C-:B----4-:R-:W-:Y:S02]  /*0180*/  IMAD.WIDE R14, R19, 0x4, R6.reuse ;  /* 0x00000004130e7825 */ /* 0x110fe400078e0206 */
[----:B------:R-:W3:Y:S02]  /*0190*/  LDG.E R11, desc[UR4][R10.64] ;  /* 0x000000040a0b7981 */ /* 0x000ee4000c1e1900 */
[----:B------:R-:W-:Y:S02]  /*01a0*/  IMAD.WIDE R6, R13, 0x4, R6 ;  /* 0x000000040d067825 */ /* 0x000fe400078e0206 */
[----:B------:R-:W3:Y:S02]  /*01b0*/  LDG.E R14, desc[UR4][R14.64] ;  /* 0x000000040e0e7981 */ /* 0x000ee4000c1e1900 */
[--C-:B------:R-:W-:Y:S02]  /*01c0*/  IMAD.WIDE R12, R5, 0x4, R16.reuse ;  /* 0x00000004050c7825 */ /* 0x100fe400078e0210 */
[----:B------:R-:W4:Y:S02]  /*01d0*/  LDG.E R6, desc[UR4][R6.64] ;  /* 0x0000000406067981 */ /* 0x000f24000c1e1900 */
[----:B------:R-:W-:-:S02]  /*01e0*/  IMAD.WIDE R16, R19, 0x4, R16 ;  /* 0x0000000413107825 */ /* 0x000fc400078e0210 */
[----:B------:R-:W2:Y:S04]  /*01f0*/  LDG.E R13, desc[UR4][R12.64] ;  /* 0x000000040c0d7981 */ /* 0x000ea8000c1e1900 */
[----:B------:R-:W5:Y:S01]  /*0200*/  LDG.E R16, desc[UR4][R16.64] ;  /* 0x0000000410107981 */ /* 0x000f62000c1e1900 */
[----:B---3--:R-:W-:Y:S02]  /*0210*/  IADD3 R19, PT, PT, -R11, R14, RZ ;  /* 0x0000000e0b137210 */ /* 0x008fe40007ffe1ff */
[----:B----4-:R-:W-:Y:S02]  /*0220*/  IADD3 R21, PT, PT, -R6, R11, RZ ;  /* 0x0000000b06157210 */ /* 0x010fe40007ffe1ff */
[----:B--2---:R-:W-:Y:S02]  /*0230*/  IADD3 R0, PT, PT, -R8, R13, RZ ;  /* 0x0000000d08007210 */ /* 0x004fe40007ffe1ff */
[----:B-----5:R-:W-:-:S03]  /*0240*/  IADD3 R4, PT, PT, R13, -R16, RZ ;  /* 0x800000100d047210 */ /* 0x020fc60007ffe0ff */
[----:B------:R-:W-:-:S04]  /*0250*/  IMAD R0, R0, R19, RZ ;  /* 0x0000001300007224 */ /* 0x000fc800078e02ff */
[----:B------:R-:W-:-:S05]  /*0260*/  IMAD R0, R21, R4, R0 ;  /* 0x0000000415007224 */ /* 0x000fca00078e0200 */
[----:B------:R-:W-:-:S13]  /*0270*/  ISETP.GT.AND P0, PT, R0, -0x1, PT ;  /* 0xffffffff0000780c */ /* 0x000fda0003f04270 */
[----:B------:R-:W-:Y:S05]  /*0280*/  @P0 EXIT ;  /* 0x000000000000094d */ /* 0x000fea0003800000 */
[----:B------:R-:W-:Y:S01]  /*0290*/  STG.E desc[UR4][R2.64], R5 ;  /* 0x0000000502007986 */ /* 0x000fe2000c101904 */
[----:B------:R-:W-:Y:S05]  /*02a0*/  EXIT ;  /* 0x000000000000794d */ /* 0x000fea0003800000 */
.L_x_1:
        /* <DEDUP_REMOVED lines=13> */
.L_x_3:


//--------------------- .nv.shared.reserved.0     --------------------------
	.section	.nv.shared.reserved.0,"aw",@nobits
	.weak		__nv_reservedSMEM_offset_0_alias
	.size		__nv_reservedSMEM_offset_0_alias, 0, 64
	.other		__nv_reservedSMEM_offset_0_alias,@"STO_CUDA_RESERVED_SHARED STV_DEFAULT"
__nv_reservedSMEM_offset_0_alias:
	.zero		0
	.zero		64


//--------------------- .nv.constant0._Z10kernelInitPiii --------------------------
	.section	.nv.constant0._Z10kernelInitPiii,"a",@progbits
	.sectionflags	@""
	.align	4
.nv.constant0._Z10kernelInitPiii:
	.zero		912


//--------------------- .nv.constant0._Z12kernelStridePiS_iiS_ii --------------------------
	.section	.nv.constant0._Z12kernelStridePiS_iiS_ii,"a",@progbits
	.sectionflags	@""
	.align	4
.nv.constant0._Z12kernelStridePiS_iiS_ii:
	.zero		936


//--------------------- SYMBOLS --------------------------

	.type		.nv.reservedSmem.offset0,@object
	.size		.nv.reservedSmem.offset0,0x4
